	.headerflags	@"EF_CUDA_TEXMODE_UNIFIED EF_CUDA_64BIT_ADDRESS EF_CUDA_ACCELERATORS EF_CUDA_SM90 EF_CUDA_VIRTUAL_SM(EF_CUDA_SM90)"
	.elftype	@"ET_EXEC"


//--------------------- .nv.info                  --------------------------
	.section	.nv.info,"",@"SHT_CUDA_INFO"
	.align	4


	//----- nvinfo : EIATTR_REGCOUNT
	.align		4
        /*0000*/ 	.byte	0x04, 0x2f
        /*0002*/ 	.short	(.L_1 - .L_0)
	.align		4
.L_0:
        /*0004*/ 	.word	index@(triton_poi_fused_leaky_relu_4)
        /*0008*/ 	.word	0x00000020


	//----- nvinfo : EIATTR_MIN_STACK_SIZE
	.align		4
.L_1:
        /*000c*/ 	.byte	0x04, 0x12
        /*000e*/ 	.short	(.L_3 - .L_2)
	.align		4
.L_2:
        /*0010*/ 	.word	index@(triton_poi_fused_leaky_relu_4)
        /*0014*/ 	.word	0x00000000


	//----- nvinfo : EIATTR_FRAME_SIZE
	.align		4
.L_3:
        /*0018*/ 	.byte	0x04, 0x11
        /*001a*/ 	.short	(.L_5 - .L_4)
	.align		4
.L_4:
        /*001c*/ 	.word	index@(triton_poi_fused_leaky_relu_4)
        /*0020*/ 	.word	0x00000000


	//----- nvinfo : EIATTR_MIN_STACK_SIZE
	.align		4
.L_5:
        /*0024*/ 	.byte	0x04, 0x12
        /*0026*/ 	.short	(.L_7 - .L_6)
	.align		4
.L_6:
        /*0028*/ 	.word	index@(triton_poi_fused_leaky_relu_4)
        /*002c*/ 	.word	0x00000000
.L_7:


//--------------------- .nv.info.triton_poi_fused_leaky_relu_4 --------------------------
	.section	.nv.info.triton_poi_fused_leaky_relu_4,"",@"SHT_CUDA_INFO"
	.sectionflags	@""
	.align	4


	//----- nvinfo : EIATTR_CUDA_API_VERSION
	.align		4
        /*0000*/ 	.byte	0x04, 0x37
        /*0002*/ 	.short	(.L_9 - .L_8)
.L_8:
        /*0004*/ 	.word	0x0000007c


	//----- nvinfo : EIATTR_KPARAM_INFO
	.align		4
.L_9:
        /*0008*/ 	.byte	0x04, 0x17
        /*000a*/ 	.short	(.L_11 - .L_10)
.L_10:
        /*000c*/ 	.word	0x00000000
        /*0010*/ 	.short	0x0003
        /*0012*/ 	.short	0x0018
        /*0014*/ 	.byte	0x00, 0xf0, 0x11, 0x00


	//----- nvinfo : EIATTR_KPARAM_INFO
	.align		4
.L_11:
        /*0018*/ 	.byte	0x04, 0x17
        /*001a*/ 	.short	(.L_13 - .L_12)
.L_12:
        /*001c*/ 	.word	0x00000000
        /*0020*/ 	.short	0x0002
        /*0022*/ 	.short	0x0010
        /*0024*/ 	.byte	0x00, 0xf4, 0x21, 0x00


	//----- nvinfo : EIATTR_KPARAM_INFO
	.align		4
.L_13:
        /*0028*/ 	.byte	0x04, 0x17
        /*002a*/ 	.short	(.L_15 - .L_14)
.L_14:
        /*002c*/ 	.word	0x00000000
        /*0030*/ 	.short	0x0001
        /*0032*/ 	.short	0x0008
        /*0034*/ 	.byte	0x00, 0xf4, 0x21, 0x00


	//----- nvinfo : EIATTR_KPARAM_INFO
	.align		4
.L_15:
        /*0038*/ 	.byte	0x04, 0x17
        /*003a*/ 	.short	(.L_17 - .L_16)
.L_16:
        /*003c*/ 	.word	0x00000000
        /*0040*/ 	.short	0x0000
        /*0042*/ 	.short	0x0000
        /*0044*/ 	.byte	0x00, 0xf4, 0x21, 0x00


	//----- nvinfo : EIATTR_SPARSE_MMA_MASK
	.align		4
.L_17:
        /*0048*/ 	.byte	0x03, 0x50
        /*004a*/ 	.short	0x0000


	//----- nvinfo : EIATTR_MAXREG_COUNT
	.align		4
        /*004c*/ 	.byte	0x03, 0x1b
        /*004e*/ 	.short	0x00ff


	//----- nvinfo : EIATTR_EXIT_INSTR_OFFSETS
	.align		4
        /*0050*/ 	.byte	0x04, 0x1c
        /*0052*/ 	.short	(.L_19 - .L_18)


	//   ....[0]....
.L_18:
        /*0054*/ 	.word	0x00000da0


	//----- nvinfo : EIATTR_REQNTID
	.align		4
.L_19:
        /*0058*/ 	.byte	0x04, 0x10
        /*005a*/ 	.short	(.L_21 - .L_20)
.L_20:
        /*005c*/ 	.word	0x00000080
        /*0060*/ 	.word	0x00000001
        /*0064*/ 	.word	0x00000001


	//----- nvinfo : EIATTR_CBANK_PARAM_SIZE
	.align		4
.L_21:
        /*0068*/ 	.byte	0x03, 0x19
        /*006a*/ 	.short	0x001c


	//----- nvinfo : EIATTR_PARAM_CBANK
	.align		4
        /*006c*/ 	.byte	0x04, 0x0a
        /*006e*/ 	.short	(.L_23 - .L_22)
	.align		4
.L_22:
        /*0070*/ 	.word	index@(.nv.constant0.triton_poi_fused_leaky_relu_4)
        /*0074*/ 	.short	0x0210
        /*0076*/ 	.short	0x001c


	//----- nvinfo : EIATTR_SW_WAR
	.align		4
.L_23:
        /*0078*/ 	.byte	0x04, 0x36
        /*007a*/ 	.short	(.L_25 - .L_24)
.L_24:
        /*007c*/ 	.word	0x00000008
.L_25:


//--------------------- .nv.callgraph             --------------------------
	.section	.nv.callgraph,"",@"SHT_CUDA_CALLGRAPH"
	.align	4
	.sectionentsize	8
	.align		4
        /*0000*/ 	.word	0x00000000
	.align		4
        /*0004*/ 	.word	0xffffffff
	.align		4
        /*0008*/ 	.word	0x00000000
	.align		4
        /*000c*/ 	.word	0xfffffffe
	.align		4
        /*0010*/ 	.word	0x00000000
	.align		4
        /*0014*/ 	.word	0xfffffffd
	.align		4
        /*0018*/ 	.word	0x00000000
	.align		4
        /*001c*/ 	.word	0xfffffffc


//--------------------- .text.triton_poi_fused_leaky_relu_4 --------------------------
	.section	.text.triton_poi_fused_leaky_relu_4,"ax",@progbits
	.align	128
        .global         triton_poi_fused_leaky_relu_4
        .type           triton_poi_fused_leaky_relu_4,@function
        .size           triton_poi_fused_leaky_relu_4,(.L_x_1 - triton_poi_fused_leaky_relu_4)
        .other          triton_poi_fused_leaky_relu_4,@"STO_CUDA_ENTRY STV_DEFAULT"
triton_poi_fused_leaky_relu_4:
.text.triton_poi_fused_leaky_relu_4:
[----:B------:R-:W-:Y:S01]  /*0000*/  LDC R1, c[0x0][0x28] ;  /* 0x00000a00ff017b82 */ /* 0x000fe20000000800 */
[----:B------:R-:W1:Y:S01]  /*0010*/  S2R R0, SR_TID.X ;  /* 0x0000000000007919 */ /* 0x000e620000002100 */
[----:B------:R-:W-:Y:S01]  /*0020*/  ULDC.64 UR4, c[0x0][0x208] ;  /* 0x0000820000047ab9 */ /* 0x000fe20000000a00 */
[----:B------:R-:W2:Y:S01]  /*0030*/  S2R R3, SR_CTAID.X ;  /* 0x0000000000037919 */ /* 0x000ea20000002500 */
[----:B-1----:R-:W-:Y:S01]  /*0040*/  IMAD.SHL.U32 R0, R0, 0x4, RZ ;  /* 0x0000000400007824 */ /* 0x002fe200078e00ff */
[----:B--2---:R-:W-:-:S04]  /*0050*/  SHF.R.S32.HI R5, RZ, 0x15, R3 ;  /* 0x00000015ff057819 */ /* 0x004fc80000011403 */
[----:B------:R-:W-:Y:S02]  /*0060*/  LOP3.LUT R0, R0, 0x1fc, RZ, 0xc0, !PT ;  /* 0x000001fc00007812 */ /* 0x000fe400078ec0ff */
[----:B------:R-:W-:-:S03]  /*0070*/  SGXT R5, R5, 0x1 ;  /* 0x000000010505781a */ /* 0x000fc60000000200 */
[----:B------:R-:W-:-:S04]  /*0080*/  IMAD R0, R3, 0x400, R0 ;  /* 0x0000040003007824 */ /* 0x000fc800078e0200 */
[C---:B------:R-:W-:Y:S01]  /*0090*/  VIADD R10, R0.reuse, 0x200 ;  /* 0x00000200000a7836 */ /* 0x040fe20000000000 */
[----:B------:R-:W-:Y:S01]  /*00a0*/  SHF.R.S32.HI R7, RZ, 0x1f, R0 ;  /* 0x0000001fff077819 */ /* 0x000fe20000011400 */
[C---:B------:R-:W-:Y:S02]  /*00b0*/  VIADD R2, R0.reuse, 0x1 ;  /* 0x0000000100027836 */ /* 0x040fe40000000000 */
[----:B------:R-:W-:Y:S01]  /*00c0*/  VIADD R6, R0, 0x3 ;  /* 0x0000000300067836 */ /* 0x000fe20000000000 */
[----:B------:R-:W-:Y:S02]  /*00d0*/  LEA.HI R7, R7, R0, RZ, 0x7 ;  /* 0x0000000007077211 */ /* 0x000fe400078f38ff */
[C---:B------:R-:W-:Y:S02]  /*00e0*/  LEA.HI R3, R5.reuse, R10, RZ, 0x7 ;  /* 0x0000000a05037211 */ /* 0x040fe400078f38ff */
[----:B------:R-:W-:Y:S02]  /*00f0*/  SHF.R.S32.HI R9, RZ, 0x7, R7 ;  /* 0x00000007ff097819 */ /* 0x000fe40000011407 */
[----:B------:R-:W-:-:S02]  /*0100*/  LEA.HI R8, R5, R2, RZ, 0x7 ;  /* 0x0000000205087211 */ /* 0x000fc400078f38ff */
[----:B------:R-:W-:Y:S02]  /*0110*/  LEA.HI R4, R9, R9, RZ, 0x7 ;  /* 0x0000000909047211 */ /* 0x000fe400078f38ff */
[----:B------:R-:W-:Y:S02]  /*0120*/  SHF.R.S32.HI R3, RZ, 0x7, R3 ;  /* 0x00000007ff037819 */ /* 0x000fe40000011403 */
[----:B------:R-:W-:Y:S02]  /*0130*/  LOP3.LUT R11, R8, 0xff80, RZ, 0xc0, !PT ;  /* 0x0000ff80080b7812 */ /* 0x000fe400078ec0ff */
[----:B------:R-:W-:Y:S02]  /*0140*/  LOP3.LUT R4, R4, 0xff80, RZ, 0xc0, !PT ;  /* 0x0000ff8004047812 */ /* 0x000fe400078ec0ff */
[----:B------:R-:W-:Y:S01]  /*0150*/  LEA.HI R12, R5, R6, RZ, 0x7 ;  /* 0x00000006050c7211 */ /* 0x000fe200078f38ff */
[----:B------:R-:W-:Y:S01]  /*0160*/  IMAD.IADD R2, R2, 0x1, -R11 ;  /* 0x0000000102027824 */ /* 0x000fe200078e0a0b */
[----:B------:R-:W-:Y:S01]  /*0170*/  LEA.HI R8, R3, R3, RZ, 0x7 ;  /* 0x0000000303087211 */ /* 0x000fe200078f38ff */
[----:B------:R-:W-:Y:S01]  /*0180*/  IMAD.IADD R9, R9, 0x1, -R4 ;  /* 0x0000000109097824 */ /* 0x000fe200078e0a04 */
[----:B------:R-:W-:-:S02]  /*0190*/  LOP3.LUT R11, R12, 0xff80, RZ, 0xc0, !PT ;  /* 0x0000ff800c0b7812 */ /* 0x000fc400078ec0ff */
[----:B------:R-:W-:Y:S02]  /*01a0*/  LOP3.LUT R8, R8, 0xff80, RZ, 0xc0, !PT ;  /* 0x0000ff8008087812 */ /* 0x000fe400078ec0ff */
[----:B------:R-:W-:Y:S01]  /*01b0*/  PRMT R12, R2, 0x5410, R9 ;  /* 0x00005410020c7816 */ /* 0x000fe20000000009 */
[----:B------:R-:W-:Y:S01]  /*01c0*/  IMAD.IADD R6, R6, 0x1, -R11 ;  /* 0x0000000106067824 */ /* 0x000fe200078e0a0b */
[----:B------:R-:W-:Y:S01]  /*01d0*/  LEA.HI R10, R5, R10, RZ, 0xe ;  /* 0x0000000a050a7211 */ /* 0x000fe200078f70ff */
[----:B------:R-:W-:Y:S01]  /*01e0*/  IMAD.IADD R15, R3, 0x1, -R8 ;  /* 0x00000001030f7824 */ /* 0x000fe200078e0a08 */
[----:B------:R-:W-:Y:S02]  /*01f0*/  LOP3.LUT R3, R12, 0xff00ff, RZ, 0xc0, !PT ;  /* 0x00ff00ff0c037812 */ /* 0x000fe400078ec0ff */
[----:B------:R-:W-:Y:S02]  /*0200*/  LOP3.LUT R7, R7, 0x80, RZ, 0xc0, !PT ;  /* 0x0000008007077812 */ /* 0x000fe400078ec0ff */
[----:B------:R-:W-:-:S02]  /*0210*/  PRMT R4, R6, 0x5410, R15 ;  /* 0x0000541006047816 */ /* 0x000fc4000000000f */
[C---:B------:R-:W-:Y:S02]  /*0220*/  PRMT R13, R3.reuse, 0x7732, RZ ;  /* 0x00007732030d7816 */ /* 0x040fe400000000ff */
[----:B------:R-:W-:Y:S02]  /*0230*/  LOP3.LUT R8, R4, 0xff00ff, RZ, 0xc0, !PT ;  /* 0x00ff00ff04087812 */ /* 0x000fe400078ec0ff */
[----:B------:R-:W-:Y:S01]  /*0240*/  LOP3.LUT R11, R3, 0xffff, RZ, 0xc0, !PT ;  /* 0x0000ffff030b7812 */ /* 0x000fe200078ec0ff */
[----:B------:R-:W-:Y:S01]  /*0250*/  IMAD.MOV.U32 R3, RZ, RZ, R13 ;  /* 0x000000ffff037224 */ /* 0x000fe200078e000d */
[C---:B------:R-:W-:Y:S02]  /*0260*/  PRMT R16, R8.reuse, 0x7732, RZ ;  /* 0x0000773208107816 */ /* 0x040fe400000000ff */
[----:B------:R-:W-:Y:S02]  /*0270*/  LOP3.LUT R14, R8, 0xffff, RZ, 0xc0, !PT ;  /* 0x0000ffff080e7812 */ /* 0x000fe400078ec0ff */
[----:B------:R-:W-:Y:S01]  /*0280*/  SHF.R.U32.HI R8, RZ, 0x7, R11 ;  /* 0x00000007ff087819 */ /* 0x000fe2000001160b */
[----:B------:R-:W-:Y:S01]  /*0290*/  IMAD.MOV.U32 R11, RZ, RZ, R16 ;  /* 0x000000ffff0b7224 */ /* 0x000fe200078e0010 */
[----:B------:R-:W-:-:S02]  /*02a0*/  SHF.R.U32.HI R3, RZ, 0x7, R3 ;  /* 0x00000007ff037819 */ /* 0x000fc40000011603 */
[----:B------:R-:W-:Y:S02]  /*02b0*/  SHF.R.U32.HI R14, RZ, 0x7, R14 ;  /* 0x00000007ff0e7819 */ /* 0x000fe4000001160e */
[----:B------:R-:W-:Y:S01]  /*02c0*/  PRMT R13, R8, 0x5410, R3 ;  /* 0x00005410080d7816 */ /* 0x000fe20000000003 */
[----:B------:R-:W-:Y:S01]  /*02d0*/  VIADD R8, R0, 0x2 ;  /* 0x0000000200087836 */ /* 0x000fe20000000000 */
[----:B------:R-:W-:Y:S02]  /*02e0*/  SHF.R.U32.HI R11, RZ, 0x7, R11 ;  /* 0x00000007ff0b7819 */ /* 0x000fe4000001160b */
[C---:B------:R-:W-:Y:S02]  /*02f0*/  LEA.HI R3, R5.reuse, R0, RZ, 0xe ;  /* 0x0000000005037211 */ /* 0x040fe400078f70ff */
[----:B------:R-:W-:Y:S02]  /*0300*/  LEA.HI R5, R5, R8, RZ, 0x7 ;  /* 0x0000000805057211 */ /* 0x000fe400078f38ff */
[----:B------:R-:W-:Y:S01]  /*0310*/  PRMT R17, R14, 0x5410, R11 ;  /* 0x000054100e117816 */ /* 0x000fe2000000000b */
[----:B------:R-:W-:Y:S01]  /*0320*/  VIADD.16x2 R14, R12, R13 ;  /* 0x0000000d0c0e7236 */ /* 0x000fe20000000200 */
[----:B------:R-:W-:-:S02]  /*0330*/  SHF.R.S32.HI R11, RZ, 0xe, R3 ;  /* 0x0000000eff0b7819 */ /* 0x000fc40000011403 */
[----:B------:R-:W-:Y:S01]  /*0340*/  SHF.R.S32.HI R12, RZ, 0xe, R10 ;  /* 0x0000000eff0c7819 */ /* 0x000fe2000001140a */
[----:B------:R-:W-:Y:S01]  /*0350*/  VIADD.16x2 R18, R4, R17 ;  /* 0x0000001104127236 */ /* 0x000fe20000000200 */
[----:B------:R-:W-:Y:S02]  /*0360*/  LOP3.LUT R5, R5, 0x80, RZ, 0xc0, !PT ;  /* 0x0000008005057812 */ /* 0x000fe400078ec0ff */
[----:B------:R-:W-:Y:S02]  /*0370*/  LEA.HI R13, R11, R11, RZ, 0x6 ;  /* 0x0000000b0b0d7211 */ /* 0x000fe400078f30ff */
[----:B------:R-:W-:Y:S01]  /*0380*/  LEA.HI R16, R12, R12, RZ, 0x6 ;  /* 0x0000000c0c107211 */ /* 0x000fe200078f30ff */
[----:B------:R-:W-:Y:S01]  /*0390*/  IMAD.IADD R4, R8, 0x1, -R5 ;  /* 0x0000000108047824 */ /* 0x000fe200078e0a05 */
[----:B------:R-:W-:Y:S02]  /*03a0*/  LOP3.LUT R8, R13, 0x3fffffc0, RZ, 0xc0, !PT ;  /* 0x3fffffc00d087812 */ /* 0x000fe400078ec0ff */
[----:B------:R-:W-:-:S02]  /*03b0*/  LOP3.LUT R17, R16, 0x3fffffc0, RZ, 0xc0, !PT ;  /* 0x3fffffc010117812 */ /* 0x000fc400078ec0ff */
[----:B------:R-:W-:Y:S01]  /*03c0*/  LOP3.LUT R14, R14, 0xfe00fe, RZ, 0xc0, !PT ;  /* 0x00fe00fe0e0e7812 */ /* 0x000fe200078ec0ff */
[----:B------:R-:W-:Y:S01]  /*03d0*/  IMAD.IADD R5, R11, 0x1, -R8 ;  /* 0x000000010b057824 */ /* 0x000fe200078e0a08 */
[----:B------:R-:W-:Y:S01]  /*03e0*/  LOP3.LUT R13, R18, 0xfe00fe, RZ, 0xc0, !PT ;  /* 0x00fe00fe120d7812 */ /* 0x000fe200078ec0ff */
[----:B------:R-:W-:Y:S01]  /*03f0*/  IMAD.IADD R8, R12, 0x1, -R17 ;  /* 0x000000010c087824 */ /* 0x000fe200078e0a11 */
[----:B------:R-:W-:Y:S01]  /*0400*/  LOP3.LUT R17, R6, 0x80, RZ, 0xc0, !PT ;  /* 0x0000008006117812 */ /* 0x000fe200078ec0ff */
[----:B------:R-:W-:Y:S01]  /*0410*/  IMAD.MOV R19, RZ, RZ, -R14 ;  /* 0x000000ffff137224 */ /* 0x000fe200078e0a0e */
[----:B------:R-:W-:Y:S01]  /*0420*/  LOP3.LUT R16, R9, 0xffff, RZ, 0xc0, !PT ;  /* 0x0000ffff09107812 */ /* 0x000fe200078ec0ff */
[----:B------:R-:W-:Y:S01]  /*0430*/  IMAD.MOV R21, RZ, RZ, -R13 ;  /* 0x000000ffff157224 */ /* 0x000fe200078e0a0d */
[----:B------:R-:W-:Y:S02]  /*0440*/  LEA.HI R12, R17, R6, RZ, 0x19 ;  /* 0x00000006110c7211 */ /* 0x000fe400078fc8ff */
[----:B------:R-:W-:-:S02]  /*0450*/  PRMT R17, R14, 0xbb32, RZ ;  /* 0x0000bb320e117816 */ /* 0x000fc400000000ff */
[----:B------:R-:W-:Y:S02]  /*0460*/  LOP3.LUT R14, R15, 0xffff, RZ, 0xc0, !PT ;  /* 0x0000ffff0f0e7812 */ /* 0x000fe400078ec0ff */
[----:B------:R-:W-:Y:S01]  /*0470*/  PRMT R18, R13, 0xbb32, RZ ;  /* 0x0000bb320d127816 */ /* 0x000fe200000000ff */
[----:B------:R-:W-:Y:S01]  /*0480*/  IMAD.MOV R17, RZ, RZ, -R17 ;  /* 0x000000ffff117224 */ /* 0x000fe200078e0a11 */
[----:B------:R-:W-:Y:S02]  /*0490*/  SHF.R.U32.HI R13, RZ, 0x7, R16 ;  /* 0x00000007ff0d7819 */ /* 0x000fe40000011610 */
[----:B------:R-:W-:Y:S01]  /*04a0*/  SHF.R.U32.HI R16, RZ, 0x7, R14 ;  /* 0x00000007ff107819 */ /* 0x000fe2000001160e */
[----:B------:R-:W-:Y:S01]  /*04b0*/  IMAD.MOV R20, RZ, RZ, -R18 ;  /* 0x000000ffff147224 */ /* 0x000fe200078e0a12 */
[----:B------:R-:W-:Y:S02]  /*04c0*/  LOP3.LUT R14, R13, 0x1, RZ, 0xc0, !PT ;  /* 0x000000010d0e7812 */ /* 0x000fe400078ec0ff */
[----:B------:R-:W-:-:S02]  /*04d0*/  LOP3.LUT R11, R2, 0x80, RZ, 0xc0, !PT ;  /* 0x00000080020b7812 */ /* 0x000fc400078ec0ff */
[----:B------:R-:W-:Y:S01]  /*04e0*/  LOP3.LUT R16, R16, 0x1, RZ, 0xc0, !PT ;  /* 0x0000000110107812 */ /* 0x000fe200078ec0ff */
[----:B------:R-:W-:Y:S01]  /*04f0*/  IMAD.IADD R14, R9, 0x1, R14 ;  /* 0x00000001090e7824 */ /* 0x000fe200078e020e */
[----:B------:R-:W-:Y:S02]  /*0500*/  LEA.HI R11, R11, R2, RZ, 0x19 ;  /* 0x000000020b0b7211 */ /* 0x000fe400078fc8ff */
[----:B------:R-:W-:Y:S01]  /*0510*/  PRMT R12, R12, 0x8880, RZ ;  /* 0x000088800c0c7816 */ /* 0x000fe200000000ff */
[----:B------:R-:W-:Y:S01]  /*0520*/  IMAD.IADD R13, R15, 0x1, R16 ;  /* 0x000000010f0d7824 */ /* 0x000fe200078e0210 */
[----:B------:R-:W-:Y:S02]  /*0530*/  PRMT R11, R11, 0x8880, RZ ;  /* 0x000088800b0b7816 */ /* 0x000fe400000000ff */
[----:B------:R-:W-:Y:S02]  /*0540*/  PRMT R14, R14, 0x8880, RZ ;  /* 0x000088800e0e7816 */ /* 0x000fe400000000ff */
[----:B------:R-:W-:-:S02]  /*0550*/  LOP3.LUT R16, R10, 0xffffc000, RZ, 0xc0, !PT ;  /* 0xffffc0000a107812 */ /* 0x000fc400078ec0ff */
[----:B------:R-:W-:Y:S02]  /*0560*/  PRMT R19, R19, 0x7710, RZ ;  /* 0x0000771013137816 */ /* 0x000fe400000000ff */
[----:B------:R-:W-:Y:S02]  /*0570*/  PRMT R18, R17, 0x7710, RZ ;  /* 0x0000771011127816 */ /* 0x000fe400000000ff */
[----:B------:R-:W-:Y:S01]  /*0580*/  PRMT R10, R11, 0x7710, RZ ;  /* 0x000077100b0a7816 */ /* 0x000fe200000000ff */
[----:B------:R-:W-:Y:S01]  /*0590*/  IMAD.IADD R2, R2, 0x1, R19 ;  /* 0x0000000102027824 */ /* 0x000fe200078e0213 */
[----:B------:R-:W-:Y:S01]  /*05a0*/  PRMT R17, R13, 0x8880, RZ ;  /* 0x000088800d117816 */ /* 0x000fe200000000ff */
[----:B------:R-:W-:Y:S01]  /*05b0*/  IMAD.MOV.U32 R13, RZ, RZ, R14 ;  /* 0x000000ffff0d7224 */ /* 0x000fe200078e000e */
[----:B------:R-:W-:Y:S01]  /*05c0*/  PRMT R12, R12, 0x7710, RZ ;  /* 0x000077100c0c7816 */ /* 0x000fe200000000ff */
[----:B------:R-:W-:Y:S01]  /*05d0*/  IMAD.IADD R9, R9, 0x1, R18 ;  /* 0x0000000109097824 */ /* 0x000fe200078e0212 */
[----:B------:R-:W-:-:S02]  /*05e0*/  SHF.R.U32.HI R11, RZ, 0x1, R10 ;  /* 0x00000001ff0b7819 */ /* 0x000fc4000001160a */
[----:B------:R-:W-:Y:S02]  /*05f0*/  SHF.R.U32.HI R14, RZ, 0x1, R12 ;  /* 0x00000001ff0e7819 */ /* 0x000fe4000001160c */
[----:B------:R-:W-:Y:S02]  /*0600*/  SHF.R.S32.HI R12, RZ, 0x1, R17 ;  /* 0x00000001ff0c7819 */ /* 0x000fe40000011411 */
[----:B------:R-:W-:Y:S02]  /*0610*/  SHF.R.S32.HI R10, RZ, 0x1, R13 ;  /* 0x00000001ff0a7819 */ /* 0x000fe4000001140d */
[----:B------:R-:W-:Y:S01]  /*0620*/  LOP3.LUT R13, R11, 0xffff, RZ, 0xc0, !PT ;  /* 0x0000ffff0b0d7812 */ /* 0x000fe200078ec0ff */
[----:B------:R-:W-:Y:S01]  /*0630*/  IMAD.SHL.U32 R11, R2, 0x1000, RZ ;  /* 0x00001000020b7824 */ /* 0x000fe200078e00ff */
[----:B------:R-:W-:Y:S02]  /*0640*/  PRMT R12, R12, 0x9910, RZ ;  /* 0x000099100c0c7816 */ /* 0x000fe400000000ff */
[----:B------:R-:W-:-:S02]  /*0650*/  PRMT R21, R21, 0x7710, RZ ;  /* 0x0000771015157816 */ /* 0x000fc400000000ff */
[----:B------:R-:W-:Y:S02]  /*0660*/  LOP3.LUT R3, R3, 0xffffc000, RZ, 0xc0, !PT ;  /* 0xffffc00003037812 */ /* 0x000fe400078ec0ff */
[----:B------:R-:W-:Y:S01]  /*0670*/  PRMT R10, R10, 0x9910, RZ ;  /* 0x000099100a0a7816 */ /* 0x000fe200000000ff */
[----:B------:R-:W-:Y:S01]  /*0680*/  IMAD.IADD R6, R6, 0x1, R21 ;  /* 0x0000000106067824 */ /* 0x000fe200078e0215 */
[----:B------:R-:W-:Y:S01]  /*0690*/  PRMT R18, R11, 0x9910, RZ ;  /* 0x000099100b127816 */ /* 0x000fe200000000ff */
[----:B------:R-:W-:Y:S01]  /*06a0*/  IMAD.MOV.U32 R11, RZ, RZ, R12 ;  /* 0x000000ffff0b7224 */ /* 0x000fe200078e000c */
[----:B------:R-:W-:Y:S01]  /*06b0*/  LOP3.LUT R14, R14, 0xffff, RZ, 0xc0, !PT ;  /* 0x0000ffff0e0e7812 */ /* 0x000fe200078ec0ff */
[----:B------:R-:W-:Y:S01]  /*06c0*/  IMAD R12, R10, 0x40, R3 ;  /* 0x000000400a0c7824 */ /* 0x000fe200078e0203 */
[----:B------:R-:W-:Y:S01]  /*06d0*/  PRMT R29, R13, 0x8880, RZ ;  /* 0x000088800d1d7816 */ /* 0x000fe200000000ff */
[----:B------:R-:W-:Y:S01]  /*06e0*/  IMAD R27, R11, 0x40, R16 ;  /* 0x000000400b1b7824 */ /* 0x000fe200078e0210 */
[----:B------:R-:W-:Y:S01]  /*06f0*/  PRMT R20, R20, 0x7710, RZ ;  /* 0x0000771014147816 */ /* 0x000fe200000000ff */
[----:B------:R-:W-:Y:S01]  /*0700*/  IMAD.SHL.U32 R13, R6, 0x1000, RZ ;  /* 0x00001000060d7824 */ /* 0x000fe200078e00ff */
[----:B------:R-:W-:-:S02]  /*0710*/  PRMT R17, R14, 0x8880, RZ ;  /* 0x000088800e117816 */ /* 0x000fc400000000ff */
[CC--:B------:R-:W-:Y:S01]  /*0720*/  IADD3 R14, R18.reuse, R29.reuse, R12 ;  /* 0x0000001d120e7210 */ /* 0x0c0fe20007ffe00c */
[----:B------:R-:W-:Y:S01]  /*0730*/  IMAD.IADD R15, R15, 0x1, R20 ;  /* 0x000000010f0f7824 */ /* 0x000fe200078e0214 */
[----:B------:R-:W-:Y:S02]  /*0740*/  IADD3 R29, R18, R29, R27 ;  /* 0x0000001d121d7210 */ /* 0x000fe40007ffe01b */
[----:B------:R-:W-:Y:S01]  /*0750*/  PRMT R18, R13, 0x9910, RZ ;  /* 0x000099100d127816 */ /* 0x000fe200000000ff */
[----:B------:R-:W-:Y:S01]  /*0760*/  IMAD.IADD R13, R0, 0x1, -R7 ;  /* 0x00000001000d7824 */ /* 0x000fe200078e0a07 */
[C---:B------:R-:W-:Y:S01]  /*0770*/  PRMT R20, R9.reuse, 0x8880, RZ ;  /* 0x0000888009147816 */ /* 0x040fe200000000ff */
[----:B------:R-:W-:Y:S01]  /*0780*/  IMAD.SHL.U32 R9, R9, 0x2000, RZ ;  /* 0x0000200009097824 */ /* 0x000fe200078e00ff */
[CC--:B------:R-:W-:Y:S02]  /*0790*/  IADD3 R7, R18.reuse, R17.reuse, R12 ;  /* 0x0000001112077210 */ /* 0x0c0fe40007ffe00c */
[----:B------:R-:W-:Y:S01]  /*07a0*/  IADD3 R27, R18, R17, R27 ;  /* 0x00000011121b7210 */ /* 0x000fe20007ffe01b */
[----:B------:R-:W-:Y:S01]  /*07b0*/  IMAD.MOV.U32 R12, RZ, RZ, R20 ;  /* 0x000000ffff0c7224 */ /* 0x000fe200078e0014 */
[C---:B------:R-:W-:Y:S01]  /*07c0*/  PRMT R19, R15.reuse, 0x8880, RZ ;  /* 0x000088800f137816 */ /* 0x040fe200000000ff */
[----:B------:R-:W-:Y:S01]  /*07d0*/  IMAD.SHL.U32 R15, R15, 0x2000, RZ ;  /* 0x000020000f0f7824 */ /* 0x000fe200078e00ff */
[----:B------:R-:W-:Y:S01]  /*07e0*/  PRMT R18, R13, 0x8880, RZ ;  /* 0x000088800d127816 */ /* 0x000fe200000000ff */
[----:B------:R-:W-:Y:S01]  /*07f0*/  IMAD R17, R5, 0x2, R12 ;  /* 0x0000000205117824 */ /* 0x000fe200078e020c */
[----:B------:R-:W-:Y:S01]  /*0800*/  PRMT R4, R4, 0x8880, RZ ;  /* 0x0000888004047816 */ /* 0x000fe200000000ff */
[----:B------:R-:W-:Y:S01]  /*0810*/  IMAD R8, R8, 0x2, R19 ;  /* 0x0000000208087824 */ /* 0x000fe200078e0213 */
[----:B------:R-:W-:Y:S01]  /*0820*/  PRMT R18, R18, 0x7710, RZ ;  /* 0x0000771012127816 */ /* 0x000fe200000000ff */
[----:B------:R-:W1:Y:S01]  /*0830*/  LDC.64 R12, c[0x0][0x210] ;  /* 0x00008400ff0c7b82 */ /* 0x000e620000000a00 */
[----:B------:R-:W-:-:S02]  /*0840*/  PRMT R19, R4, 0x7710, RZ ;  /* 0x0000771004137816 */ /* 0x000fc400000000ff */
[----:B------:R-:W-:Y:S02]  /*0850*/  SHF.R.U32.HI R18, RZ, 0x1, R18 ;  /* 0x00000001ff127819 */ /* 0x000fe40000011612 */
[----:B------:R-:W-:Y:S02]  /*0860*/  SHF.R.U32.HI R19, RZ, 0x1, R19 ;  /* 0x00000001ff137819 */ /* 0x000fe40000011613 */
[----:B------:R-:W-:Y:S01]  /*0870*/  LOP3.LUT R18, R18, 0xffff, RZ, 0xc0, !PT ;  /* 0x0000ffff12127812 */ /* 0x000fe200078ec0ff */
[----:B------:R-:W2:Y:S01]  /*0880*/  LDC.64 R4, c[0x0][0x218] ;  /* 0x00008600ff047b82 */ /* 0x000ea20000000a00 */
[----:B------:R-:W-:Y:S02]  /*0890*/  PRMT R21, R9, 0x9910, RZ ;  /* 0x0000991009157816 */ /* 0x000fe400000000ff */
[----:B------:R-:W-:Y:S02]  /*08a0*/  PRMT R20, R15, 0x9910, RZ ;  /* 0x000099100f147816 */ /* 0x000fe400000000ff */
[----:B------:R-:W-:-:S02]  /*08b0*/  LOP3.LUT R19, R19, 0xffff, RZ, 0xc0, !PT ;  /* 0x0000ffff13137812 */ /* 0x000fc400078ec0ff */
[----:B------:R-:W-:Y:S01]  /*08c0*/  PRMT R15, R18, 0x8880, RZ ;  /* 0x00008880120f7816 */ /* 0x000fe200000000ff */
[----:B------:R-:W-:Y:S01]  /*08d0*/  IMAD.MOV.U32 R18, RZ, RZ, R21 ;  /* 0x000000ffff127224 */ /* 0x000fe200078e0015 */
[----:B------:R-:W-:Y:S01]  /*08e0*/  PRMT R9, R19, 0x8880, RZ ;  /* 0x0000888013097816 */ /* 0x000fe200000000ff */
[----:B------:R-:W-:Y:S02]  /*08f0*/  IMAD.IADD R16, R16, 0x1, R20 ;  /* 0x0000000110107824 */ /* 0x000fe400078e0214 */
[C---:B------:R-:W-:Y:S02]  /*0900*/  IMAD.IADD R27, R20.reuse, 0x1, R27 ;  /* 0x00000001141b7824 */ /* 0x040fe400078e021b */
[----:B------:R-:W-:Y:S02]  /*0910*/  IMAD.IADD R29, R20, 0x1, R29 ;  /* 0x00000001141d7824 */ /* 0x000fe400078e021d */
[----:B------:R-:W-:Y:S02]  /*0920*/  IMAD.IADD R20, R3, 0x1, R18 ;  /* 0x0000000103147824 */ /* 0x000fe400078e0212 */
[----:B------:R-:W-:-:S02]  /*0930*/  IMAD.MOV.U32 R3, RZ, RZ, R15 ;  /* 0x000000ffff037224 */ /* 0x000fc400078e000f */
[C---:B------:R-:W-:Y:S02]  /*0940*/  IMAD.IADD R21, R18.reuse, 0x1, R14 ;  /* 0x0000000112157824 */ /* 0x040fe400078e020e */
[----:B------:R-:W-:Y:S02]  /*0950*/  IMAD.IADD R19, R18, 0x1, R7 ;  /* 0x0000000112137824 */ /* 0x000fe400078e0207 */
[----:B------:R-:W-:Y:S02]  /*0960*/  IMAD.IADD R14, R9, 0x1, R16 ;  /* 0x00000001090e7824 */ /* 0x000fe400078e0210 */
[C---:B------:R-:W-:Y:S02]  /*0970*/  IMAD.IADD R7, R3.reuse, 0x1, R20 ;  /* 0x0000000103077824 */ /* 0x040fe400078e0214 */
[----:B------:R-:W-:Y:S02]  /*0980*/  IMAD.IADD R16, R3, 0x1, R16 ;  /* 0x0000000103107824 */ /* 0x000fe400078e0210 */
[----:B------:R-:W-:Y:S01]  /*0990*/  IMAD.SHL.U32 R3, R17, 0x2, RZ ;  /* 0x0000000211037824 */ /* 0x000fe200078e00ff */
[----:B------:R-:W-:Y:S01]  /*09a0*/  PRMT R17, R2, 0x8880, RZ ;  /* 0x0000888002117816 */ /* 0x000fe200000000ff */
[----:B------:R-:W-:-:S02]  /*09b0*/  IMAD.IADD R15, R9, 0x1, R20 ;  /* 0x00000001090f7824 */ /* 0x000fc400078e0214 */
[----:B--2---:R-:W-:-:S04]  /*09c0*/  IMAD.WIDE R2, R3, 0x4, R4 ;  /* 0x0000000403027825 */ /* 0x004fc800078e0204 */
[----:B-1----:R-:W-:-:S04]  /*09d0*/  IMAD.WIDE R20, R21, 0x4, R12 ;  /* 0x0000000415147825 */ /* 0x002fc800078e020c */
[----:B------:R-:W-:Y:S02]  /*09e0*/  IMAD.WIDE R24, R17, 0x4, R2 ;  /* 0x0000000411187825 */ /* 0x000fe400078e0202 */
[----:B------:R-:W2:Y:S02]  /*09f0*/  LDG.E.EL R20, desc[UR4][R20.64] ;  /* 0x0000000414147981 */ /* 0x000ea4000c2e1900 */
[----:B------:R-:W-:Y:S02]  /*0a00*/  IMAD.WIDE R18, R19, 0x4, R12 ;  /* 0x0000000413127825 */ /* 0x000fe400078e020c */
[----:B------:R-:W2:Y:S02]  /*0a10*/  LDG.E.EL R25, desc[UR4][R24.64] ;  /* 0x0000000418197981 */ /* 0x000ea4000c2e1900 */
[----:B------:R-:W-:Y:S02]  /*0a20*/  IMAD.SHL.U32 R8, R8, 0x2, RZ ;  /* 0x0000000208087824 */ /* 0x000fe400078e00ff */
[----:B------:R-:W-:-:S02]  /*0a30*/  IMAD R9, R10, 0x40, R15 ;  /* 0x000000400a097824 */ /* 0x000fc400078e020f */
[C---:B------:R-:W-:Y:S01]  /*0a40*/  IMAD R15, R11.reuse, 0x40, R14 ;  /* 0x000000400b0f7824 */ /* 0x040fe200078e020e */
[----:B------:R1:W3:Y:S01]  /*0a50*/  LDG.E.EL R21, desc[UR4][R18.64] ;  /* 0x0000000412157981 */ /* 0x0002e2000c2e1900 */
[----:B------:R-:W-:Y:S02]  /*0a60*/  IMAD R7, R10, 0x40, R7 ;  /* 0x000000400a077824 */ /* 0x000fe400078e0207 */
[----:B------:R-:W-:Y:S02]  /*0a70*/  IMAD R11, R11, 0x40, R16 ;  /* 0x000000400b0b7824 */ /* 0x000fe400078e0210 */
[----:B------:R-:W-:Y:S01]  /*0a80*/  IMAD.WIDE R4, R8, 0x4, R4 ;  /* 0x0000000408047825 */ /* 0x000fe200078e0204 */
[----:B-1----:R-:W-:-:S03]  /*0a90*/  PRMT R19, R6, 0x8880, RZ ;  /* 0x0000888006137816 */ /* 0x002fc600000000ff */
[----:B------:R-:W-:-:S04]  /*0aa0*/  IMAD.WIDE R28, R29, 0x4, R12 ;  /* 0x000000041d1c7825 */ /* 0x000fc800078e020c */
[--C-:B------:R-:W-:Y:S01]  /*0ab0*/  IMAD.WIDE R26, R27, 0x4, R12.reuse ;  /* 0x000000041b1a7825 */ /* 0x100fe200078e020c */
[----:B------:R1:W4:Y:S03]  /*0ac0*/  LDG.E.EL R22, desc[UR4][R28.64] ;  /* 0x000000041c167981 */ /* 0x000326000c2e1900 */
[--C-:B------:R-:W-:Y:S01]  /*0ad0*/  IMAD.WIDE R6, R7, 0x4, R12.reuse ;  /* 0x0000000407067825 */ /* 0x100fe200078e020c */
[----:B------:R-:W5:Y:S03]  /*0ae0*/  LDG.E.EL R23, desc[UR4][R26.64] ;  /* 0x000000041a177981 */ /* 0x000f66000c2e1900 */
[--C-:B------:R-:W-:Y:S02]  /*0af0*/  IMAD.WIDE R8, R9, 0x4, R12.reuse ;  /* 0x0000000409087825 */ /* 0x100fe400078e020c */
[----:B------:R-:W3:Y:S01]  /*0b00*/  LDG.E.EL R6, desc[UR4][R6.64] ;  /* 0x0000000406067981 */ /* 0x000ee2000c2e1900 */
[----:B-1----:R-:W1:Y:S01]  /*0b10*/  LDC.64 R28, c[0x0][0x220] ;  /* 0x00008800ff1c7b82 */ /* 0x002e620000000a00 */
[----:B------:R-:W-:-:S02]  /*0b20*/  IMAD.WIDE R10, R11, 0x4, R12 ;  /* 0x000000040b0a7825 */ /* 0x000fc400078e020c */
[----:B------:R-:W3:Y:S02]  /*0b30*/  LDG.E.EL R8, desc[UR4][R8.64] ;  /* 0x0000000408087981 */ /* 0x000ee4000c2e1900 */
[----:B------:R-:W-:Y:S02]  /*0b40*/  IMAD.WIDE R12, R15, 0x4, R12 ;  /* 0x000000040f0c7825 */ /* 0x000fe400078e020c */
[----:B------:R-:W3:Y:S02]  /*0b50*/  LDG.E.EL R10, desc[UR4][R10.64] ;  /* 0x000000040a0a7981 */ /* 0x000ee4000c2e1900 */
[----:B------:R-:W-:Y:S02]  /*0b60*/  IMAD.WIDE R14, R19, 0x4, R2 ;  /* 0x00000004130e7825 */ /* 0x000fe400078e0202 */
[----:B------:R-:W3:Y:S02]  /*0b70*/  LDG.E.EL R3, desc[UR4][R2.64] ;  /* 0x0000000402037981 */ /* 0x000ee4000c2e1900 */
[----:B------:R-:W-:-:S02]  /*0b80*/  IMAD.WIDE R16, R17, 0x4, R4 ;  /* 0x0000000411107825 */ /* 0x000fc400078e0204 */
[----:B------:R-:W4:Y:S02]  /*0b90*/  LDG.E.EL R14, desc[UR4][R14.64] ;  /* 0x000000040e0e7981 */ /* 0x000f24000c2e1900 */
[----:B------:R-:W-:Y:S02]  /*0ba0*/  IMAD.WIDE R18, R19, 0x4, R4 ;  /* 0x0000000413127825 */ /* 0x000fe400078e0204 */
[----:B------:R-:W5:Y:S04]  /*0bb0*/  LDG.E.EL R17, desc[UR4][R16.64] ;  /* 0x0000000410117981 */ /* 0x000f68000c2e1900 */
[----:B------:R-:W5:Y:S04]  /*0bc0*/  LDG.E.EL R18, desc[UR4][R18.64] ;  /* 0x0000000412127981 */ /* 0x000f68000c2e1900 */
[----:B------:R-:W5:Y:S04]  /*0bd0*/  LDG.E.EL R12, desc[UR4][R12.64] ;  /* 0x000000040c0c7981 */ /* 0x000f68000c2e1900 */
[----:B------:R-:W5:Y:S01]  /*0be0*/  LDG.E.EL R5, desc[UR4][R4.64] ;  /* 0x0000000404057981 */ /* 0x000f62000c2e1900 */
[----:B-1----:R-:W-:Y:S01]  /*0bf0*/  IMAD.WIDE R28, R0, 0x4, R28 ;  /* 0x00000004001c7825 */ /* 0x002fe200078e021c */
[----:B--2---:R-:W-:-:S03]  /*0c00*/  FSETP.GT.AND P6, PT, R20, -R25, PT ;  /* 0x800000191400720b */ /* 0x004fc60003fc4000 */
[----:B------:R-:W-:-:S10]  /*0c10*/  FADD R25, R20, R25 ;  /* 0x0000001914197221 */ /* 0x000fd40000000000 */
[----:B------:R-:W-:Y:S01]  /*0c20*/  @!P6 FMUL R25, R25, 0.10000000149011611938 ;  /* 0x3dcccccd1919e820 */ /* 0x000fe20000400000 */
[-C--:B---3--:R-:W-:Y:S02]  /*0c30*/  FSETP.GT.AND P2, PT, R8, -R3.reuse, PT ;  /* 0x800000030800720b */ /* 0x088fe40003f44000 */
[----:B------:R-:W-:Y:S02]  /*0c40*/  FSETP.GT.AND P1, PT, R6, -R3, PT ;  /* 0x800000030600720b */ /* 0x000fe40003f24000 */
[----:B----4-:R-:W-:Y:S02]  /*0c50*/  FSETP.GT.AND P5, PT, R21, -R14, PT ;  /* 0x8000000e1500720b */ /* 0x010fe40003fa4000 */
[----:B-----5:R-:W-:Y:S02]  /*0c60*/  FSETP.GT.AND P4, PT, R22, -R17, PT ;  /* 0x800000111600720b */ /* 0x020fe40003f84000 */
[----:B------:R-:W-:Y:S02]  /*0c70*/  FSETP.GT.AND P3, PT, R23, -R18, PT ;  /* 0x800000121700720b */ /* 0x000fe40003f64000 */
[----:B------:R-:W-:-:S02]  /*0c80*/  FSETP.GT.AND P0, PT, R12, -R5, PT ;  /* 0x800000050c00720b */ /* 0x000fc40003f04000 */
[----:B------:R-:W-:Y:S01]  /*0c90*/  FSETP.GT.AND P6, PT, R10, -R5, PT ;  /* 0x800000050a00720b */ /* 0x000fe20003fc4000 */
[----:B------:R-:W-:Y:S01]  /*0ca0*/  FADD R19, R23, R18 ;  /* 0x0000001217137221 */ /* 0x000fe20000000000 */
[--C-:B------:R-:W-:Y:S01]  /*0cb0*/  FADD R26, R8, R3.reuse ;  /* 0x00000003081a7221 */ /* 0x100fe20000000000 */
[----:B------:R-:W-:Y:S01]  /*0cc0*/  FADD R24, R6, R3 ;  /* 0x0000000306187221 */ /* 0x000fe20000000000 */
[----:B------:R-:W-:Y:S01]  /*0cd0*/  FADD R27, R21, R14 ;  /* 0x0000000e151b7221 */ /* 0x000fe20000000000 */
[----:B------:R-:W-:Y:S01]  /*0ce0*/  FADD R17, R22, R17 ;  /* 0x0000001116117221 */ /* 0x000fe20000000000 */
[--C-:B------:R-:W-:Y:S01]  /*0cf0*/  FADD R18, R12, R5.reuse ;  /* 0x000000050c127221 */ /* 0x100fe20000000000 */
[----:B------:R-:W-:Y:S01]  /*0d00*/  FADD R16, R10, R5 ;  /* 0x000000050a107221 */ /* 0x000fe20000000000 */
[----:B------:R-:W-:Y:S01]  /*0d10*/  @!P5 FMUL R27, R27, 0.10000000149011611938 ;  /* 0x3dcccccd1b1bd820 */ /* 0x000fe20000400000 */
[----:B------:R-:W-:Y:S01]  /*0d20*/  @!P4 FMUL R17, R17, 0.10000000149011611938 ;  /* 0x3dcccccd1111c820 */ /* 0x000fe20000400000 */
[----:B------:R-:W-:Y:S01]  /*0d30*/  @!P3 FMUL R19, R19, 0.10000000149011611938 ;  /* 0x3dcccccd1313b820 */ /* 0x000fe20000400000 */
[----:B------:R-:W-:Y:S01]  /*0d40*/  @!P2 FMUL R26, R26, 0.10000000149011611938 ;  /* 0x3dcccccd1a1aa820 */ /* 0x000fe20000400000 */
[----:B------:R-:W-:Y:S01]  /*0d50*/  @!P1 FMUL R24, R24, 0.10000000149011611938 ;  /* 0x3dcccccd18189820 */ /* 0x000fe20000400000 */
[----:B------:R-:W-:Y:S01]  /*0d60*/  @!P6 FMUL R16, R16, 0.10000000149011611938 ;  /* 0x3dcccccd1010e820 */ /* 0x000fe20000400000 */
[----:B------:R-:W-:-:S03]  /*0d70*/  @!P0 FMUL R18, R18, 0.10000000149011611938 ;  /* 0x3dcccccd12128820 */ /* 0x000fc60000400000 */
[----:B------:R-:W-:Y:S04]  /*0d80*/  STG.E.128 desc[UR4][R28.64], R24 ;  /* 0x000000181c007986 */ /* 0x000fe8000c101d04 */
[----:B------:R-:W-:Y:S01]  /*0d90*/  STG.E.128 desc[UR4][R28.64+0x800], R16 ;  /* 0x000800101c007986 */ /* 0x000fe2000c101d04 */
[----:B------:R-:W-:Y:S05]  /*0da0*/  EXIT ;  /* 0x000000000000794d */ /* 0x000fea0003800000 */
.L_x_0:
[----:B------:R-:W-:-:S00]  /*0db0*/  BRA `(.L_x_0) ;  /* 0xfffffffc00fc7947 */ /* 0x000fc0000383ffff */
[----:B------:R-:W-:-:S00]  /*0dc0*/  NOP ;  /* 0x0000000000007918 */ /* 0x000fc00000000000 */
        /* <DEDUP_REMOVED lines=11> */
.L_x_1:


//--------------------- .nv.constant0.triton_poi_fused_leaky_relu_4 --------------------------
	.section	.nv.constant0.triton_poi_fused_leaky_relu_4,"a",@progbits
	.sectionflags	@""
	.align	4
.nv.constant0.triton_poi_fused_leaky_relu_4:
	.zero		556
